//
// Generated by NVIDIA NVVM Compiler
//
// Compiler Build ID: CL-36424714
// Cuda compilation tools, release 13.0, V13.0.88
// Based on NVVM 20.0.0
//

.version 9.0
.target sm_100
.address_size 64

	// .globl	_Z7printerv
.extern .func  (.param .b32 func_retval0) vprintf
(
	.param .b64 vprintf_param_0,
	.param .b64 vprintf_param_1
)
;
.global .align 1 .b8 $str[16] = {72, 101, 108, 108, 111, 32, 75, 105, 107, 107, 115, 32, 37, 100, 10};

.visible .entry _Z7printerv()
{
	.local .align 8 .b8 	__local_depot0[8];
	.reg .b64 	%SP;
	.reg .b64 	%SPL;
	.reg .b32 	%r<7>;
	.reg .b64 	%rd<5>;

	mov.u64 	%SPL, __local_depot0;
	cvta.local.u64 	%SP, %SPL;
	add.u64 	%rd1, %SP, 0;
	add.u64 	%rd2, %SPL, 0;
	mov.u32 	%r1, %ctaid.x;
	mov.u32 	%r2, %ntid.x;
	mov.u32 	%r3, %tid.x;
	mad.lo.s32 	%r4, %r1, %r2, %r3;
	st.local.u32 	[%rd2], %r4;
	mov.u64 	%rd3, $str;
	cvta.global.u64 	%rd4, %rd3;
	{ // callseq 0, 0
	.param .b64 param0;
	st.param.b64 	[param0], %rd4;
	.param .b64 param1;
	st.param.b64 	[param1], %rd1;
	.param .b32 retval0;
	call.uni (retval0), 
	vprintf, 
	(
	param0, 
	param1
	);
	ld.param.b32 	%r5, [retval0];
	} // callseq 0
	ret;

}


// ===== COMPILED SASS (sm_100) =====

	.target	sm_100

	.elftype	@"ET_EXEC"


//--------------------- .note.nv.tkinfo           --------------------------
	.section	.note.nv.tkinfo,"",@"SHT_NOTE"
	.sectionflags	@"SHF_NOTE_NV_TKINFO"
	.tkinfo
        /*0018*/ 	.word	0x00000002
        /*0030*/ 	.string	""
        /*0030*/ 	.string	"ptxas"
        /*0030*/ 	.string	"Cuda compilation tools, release 13.0, V13.0.88"
        /*0030*/ 	.string	"Build cuda_13.0.r13.0/compiler.36424714_0"
        /*0030*/ 	.string	"-arch sm_100 -m 64 "



//--------------------- .note.nv.cuinfo           --------------------------
	.section	.note.nv.cuinfo,"",@"SHT_NOTE"
	.sectionflags	@"SHF_NOTE_NV_CUINFO"
        /*0018*/ 	.short	0x0002
        /*001a*/ 	.short	0x0064
        /*001c*/ 	.short	0x0082
	.zero		2


//--------------------- .nv.info                  --------------------------
	.section	.nv.info,"",@"SHT_CUDA_INFO"
	.align	4


	//----- nvinfo : EIATTR_REGCOUNT
	.align		4
        /*0000*/ 	.byte	0x04, 0x2f
        /*0002*/ 	.short	(.L_2 - .L_1)
	.align		4
.L_1:
        /*0004*/ 	.word	index@(_Z7printerv)
        /*0008*/ 	.word	0x00000018


	//----- nvinfo : EIATTR_FRAME_SIZE
	.align		4
.L_2:
        /*000c*/ 	.byte	0x04, 0x11
        /*000e*/ 	.short	(.L_4 - .L_3)
	.align		4
.L_3:
        /*0010*/ 	.word	index@(_Z7printerv)
        /*0014*/ 	.word	0x00000008


	//----- nvinfo : EIATTR_MIN_STACK_SIZE
	.align		4
.L_4:
        /*0018*/ 	.byte	0x04, 0x12
        /*001a*/ 	.short	(.L_6 - .L_5)
	.align		4
.L_5:
        /*001c*/ 	.word	index@(_Z7printerv)
        /*0020*/ 	.word	0x00000008
.L_6:


//--------------------- .nv.compat                --------------------------
	.section	.nv.compat,"",@"SHT_CUDA_COMPAT_INFO"
	.align	4
        /*0000*/ 	.byte	0x02, 0x09, 0x00, 0x00, 0x02, 0x02, 0x01, 0x00, 0x02, 0x05, 0x05, 0x00, 0x03, 0x07, 0x01, 0x01
        /*0010*/ 	.byte	0x02, 0x03, 0x00, 0x00, 0x02, 0x06, 0x01, 0x00, 0x04, 0x0b, 0x08, 0x00, 0x09, 0x00, 0x00, 0x00
        /*0020*/ 	.byte	0x00, 0x00, 0x00, 0x00


//--------------------- .nv.info._Z7printerv      --------------------------
	.section	.nv.info._Z7printerv,"",@"SHT_CUDA_INFO"
	.sectionflags	@""
	.align	4


	//----- nvinfo : EIATTR_CUDA_API_VERSION
	.align		4
        /*0000*/ 	.byte	0x04, 0x37
        /*0002*/ 	.short	(.L_8 - .L_7)
.L_7:
        /*0004*/ 	.word	0x00000082


	//----- nvinfo : EIATTR_SPARSE_MMA_MASK
	.align		4
.L_8:
        /*0008*/ 	.byte	0x03, 0x50
        /*000a*/ 	.short	0x0000


	//----- nvinfo : EIATTR_MAXREG_COUNT
	.align		4
        /*000c*/ 	.byte	0x03, 0x1b
        /*000e*/ 	.short	0x00ff


	//----- nvinfo : EIATTR_EXTERNS
	.align		4
        /*0010*/ 	.byte	0x04, 0x0f
        /*0012*/ 	.short	(.L_10 - .L_9)


	//   ....[0]....
	.align		4
.L_9:
        /*0014*/ 	.word	index@(vprintf)


	//----- nvinfo : EIATTR_MERCURY_ISA_VERSION
	.align		4
.L_10:
        /*0018*/ 	.byte	0x03, 0x5f
        /*001a*/ 	.short	0x0101


	//----- nvinfo : EIATTR_VRC_CTA_INIT_COUNT
	.align		4
        /*001c*/ 	.byte	0x02, 0x4a
	.zero		1
	.zero		1


	//----- nvinfo : EIATTR_SYSCALL_OFFSETS
	.align		4
        /*0020*/ 	.byte	0x04, 0x46
        /*0022*/ 	.short	(.L_12 - .L_11)


	//   ....[0]....
.L_11:
        /*0024*/ 	.word	0x00000110


	//----- nvinfo : EIATTR_EXIT_INSTR_OFFSETS
	.align		4
.L_12:
        /*0028*/ 	.byte	0x04, 0x1c
        /*002a*/ 	.short	(.L_14 - .L_13)


	//   ....[0]....
.L_13:
        /*002c*/ 	.word	0x00000120


	//----- nvinfo : EIATTR_SW_WAR
	.align		4
.L_14:
        /*0030*/ 	.byte	0x04, 0x36
        /*0032*/ 	.short	(.L_16 - .L_15)
.L_15:
        /*0034*/ 	.word	0x00000008
.L_16:


//--------------------- .nv.callgraph             --------------------------
	.section	.nv.callgraph,"",@"SHT_CUDA_CALLGRAPH"
	.align	4
	.sectionentsize	8
	.align		4
        /*0000*/ 	.word	0x00000000
	.align		4
        /*0004*/ 	.word	0xffffffff
	.align		4
        /*0008*/ 	.word	index@(_Z7printerv)
	.align		4
        /*000c*/ 	.word	index@(vprintf)
	.align		4
        /*0010*/ 	.word	0x00000000
	.align		4
        /*0014*/ 	.word	0xfffffffe
	.align		4
        /*0018*/ 	.word	0x00000000
	.align		4
        /*001c*/ 	.word	0xfffffffd
	.align		4
        /*0020*/ 	.word	0x00000000
	.align		4
        /*0024*/ 	.word	0xfffffffc


//--------------------- .nv.constant4             --------------------------
	.section	.nv.constant4,"a",@progbits
	.align	8
	.align		8
.nv.constant4:
        /*0000*/ 	.dword	vprintf
	.align		8
        /*0008*/ 	.dword	$str


//--------------------- .text._Z7printerv         --------------------------
	.section	.text._Z7printerv,"ax",@progbits
	.align	128
        .global         _Z7printerv
        .type           _Z7printerv,@function
        .size           _Z7printerv,(.L_x_2 - _Z7printerv)
        .other          _Z7printerv,@"STO_CUDA_ENTRY STV_DEFAULT"
_Z7printerv:
.text._Z7printerv:
[----:B------:R-:W0:Y:S01]  /*0000*/  LDC R1, c[0x0][0x37c] ;  /* 0x0000df00ff017b82 */ /* 0x000e220000000800 */
[----:B------:R-:W1:Y:S01]  /*0010*/  S2R R3, SR_TID.X ;  /* 0x0000000000037919 */ /* 0x000e620000002100 */
[----:B------:R-:W2:Y:S06]  /*0020*/  LDCU UR5, c[0x0][0x2fc] ;  /* 0x00005f80ff0577ac */ /* 0x000eac0008000800 */
[----:B------:R-:W1:Y:S01]  /*0030*/  S2UR UR6, SR_CTAID.X ;  /* 0x00000000000679c3 */ /* 0x000e620000002500 */
[----:B------:R-:W-:Y:S01]  /*0040*/  MOV R2, 0x0 ;  /* 0x0000000000027802 */ /* 0x000fe20000000f00 */
[----:B0-----:R-:W-:Y:S01]  /*0050*/  VIADD R1, R1, 0xfffffff8 ;  /* 0xfffffff801017836 */ /* 0x001fe20000000000 */
[----:B------:R-:W0:Y:S05]  /*0060*/  LDCU UR4, c[0x0][0x2f8] ;  /* 0x00005f00ff0477ac */ /* 0x000e2a0008000800 */
[----:B------:R-:W1:Y:S01]  /*0070*/  LDC R0, c[0x0][0x360] ;  /* 0x0000d800ff007b82 */ /* 0x000e620000000800 */
[----:B0-----:R-:W-:-:S05]  /*0080*/  IADD3 R6, P0, PT, R1, UR4, RZ ;  /* 0x0000000401067c10 */ /* 0x001fca000ff1e0ff */
[----:B--2---:R-:W-:Y:S02]  /*0090*/  IMAD.X R7, RZ, RZ, UR5, P0 ;  /* 0x00000005ff077e24 */ /* 0x004fe400080e06ff */
[----:B-1----:R-:W-:Y:S01]  /*00a0*/  IMAD R0, R0, UR6, R3 ;  /* 0x0000000600007c24 */ /* 0x002fe2000f8e0203 */
[----:B------:R-:W0:Y:S01]  /*00b0*/  LDCU.64 UR6, c[0x4][0x8] ;  /* 0x01000100ff0677ac */ /* 0x000e220008000a00 */
[----:B------:R-:W1:Y:S03]  /*00c0*/  LDC.64 R2, c[0x4][R2] ;  /* 0x0100000002027b82 */ /* 0x000e660000000a00 */
[----:B------:R2:W-:Y:S01]  /*00d0*/  STL [R1], R0 ;  /* 0x0000000001007387 */ /* 0x0005e20000100800 */
[----:B0-----:R-:W-:Y:S01]  /*00e0*/  IMAD.U32 R4, RZ, RZ, UR6 ;  /* 0x00000006ff047e24 */ /* 0x001fe2000f8e00ff */
[----:B--2---:R-:W-:-:S07]  /*00f0*/  MOV R5, UR7 ;  /* 0x0000000700057c02 */ /* 0x004fce0008000f00 */
[----:B------:R-:W-:-:S07]  /*0100*/  LEPC R20, `(.L_x_0) ;  /* 0x000000001014794e */ /* 0x000fce0000000000 */
[----:B-1----:R-:W-:Y:S05]  /*0110*/  CALL.ABS.NOINC R2 ;  /* 0x0000000002007343 */ /* 0x002fea0003c00000 */
.L_x_0:
[----:B------:R-:W-:Y:S05]  /*0120*/  EXIT ;  /* 0x000000000000794d */ /* 0x000fea0003800000 */
.L_x_1:
[----:B------:R-:W-:-:S00]  /*0130*/  BRA `(.L_x_1) ;  /* 0xfffffffc00fc7947 */ /* 0x000fc0000383ffff */
[----:B------:R-:W-:-:S00]  /*0140*/  NOP ;  /* 0x0000000000007918 */ /* 0x000fc00000000000 */
        /* <DEDUP_REMOVED lines=11> */
.L_x_2:


//--------------------- .nv.global.init           --------------------------
	.section	.nv.global.init,"aw",@progbits
.nv.global.init:
	.type		$str,@object
	.size		$str,(.L_0 - $str)
$str:
        /*0000*/ 	.byte	0x48, 0x65, 0x6c, 0x6c, 0x6f, 0x20, 0x4b, 0x69, 0x6b, 0x6b, 0x73, 0x20, 0x25, 0x64, 0x0a, 0x00
.L_0:


//--------------------- .nv.shared.reserved.0     --------------------------
	.section	.nv.shared.reserved.0,"aw",@nobits
	.weak		__nv_reservedSMEM_offset_0_alias
	.size		__nv_reservedSMEM_offset_0_alias, 0, 64
	.other		__nv_reservedSMEM_offset_0_alias,@"STO_CUDA_RESERVED_SHARED STV_DEFAULT"
__nv_reservedSMEM_offset_0_alias:
	.zero		0
	.zero		64


//--------------------- .nv.constant0._Z7printerv --------------------------
	.section	.nv.constant0._Z7printerv,"a",@progbits
	.sectionflags	@""
	.align	4
.nv.constant0._Z7printerv:
	.zero		896


//--------------------- SYMBOLS --------------------------

	.type		.nv.reservedSmem.offset0,@object
	.size		.nv.reservedSmem.offset0,0x4
	.type		vprintf,@function
